//
// Generated by NVIDIA NVVM Compiler
//
// Compiler Build ID: CL-36424714
// Cuda compilation tools, release 13.0, V13.0.88
// Based on NVVM 20.0.0
//

.version 9.0
.target sm_100
.address_size 64

	// .globl	_Z19setup_random_kernelP17curandStateXORWOW
.global .align 4 .b8 precalc_xorwow_matrix[102400];
.global .align 4 .b8 precalc_xorwow_offset_matrix[102400];
.global .align 4 .b8 mrg32k3aM1[2304];
.global .align 4 .b8 mrg32k3aM2[2304];
.global .align 4 .b8 mrg32k3aM1SubSeq[2016];
.global .align 4 .b8 mrg32k3aM2SubSeq[2016];
.global .align 4 .b8 mrg32k3aM1Seq[2304];
.global .align 4 .b8 mrg32k3aM2Seq[2304];
.const .align 8 .b8 __cr_lgamma_table[72];

.visible .entry _Z19setup_random_kernelP17curandStateXORWOW(
	.param .u64 .ptr .align 1 _Z19setup_random_kernelP17curandStateXORWOW_param_0
)
{
	.reg .pred 	%p<24>;
	.reg .b32 	%r<406>;
	.reg .b64 	%rd<18>;

	ld.param.u64 	%rd8, [_Z19setup_random_kernelP17curandStateXORWOW_param_0];
	cvta.to.global.u64 	%rd9, %rd8;
	mov.u32 	%r182, %tid.x;
	mov.u32 	%r183, %ctaid.x;
	mov.u32 	%r184, %ntid.x;
	mad.lo.s32 	%r185, %r183, %r184, %r182;
	cvt.s64.s32 	%rd17, %r185;
	mul.wide.s32 	%rd10, %r185, 48;
	add.s64 	%rd2, %rd9, %rd10;
	mov.b32 	%r186, 1593684748;
	mov.b32 	%r187, 832094735;
	st.global.v2.u32 	[%rd2], {%r187, %r186};
	mov.b32 	%r188, -123459836;
	mov.b32 	%r189, 1111207954;
	st.global.v2.u32 	[%rd2+8], {%r189, %r188};
	mov.b32 	%r190, 1476011280;
	mov.b32 	%r191, -589760388;
	st.global.v2.u32 	[%rd2+16], {%r191, %r190};
	setp.eq.s32 	%p1, %r185, 0;
	@%p1 bra 	$L__BB0_42;
	mov.b32 	%r312, 0;
	mov.u64 	%rd12, precalc_xorwow_matrix;
$L__BB0_2:
	and.b64  	%rd4, %rd17, 3;
	setp.eq.s64 	%p2, %rd4, 0;
	@%p2 bra 	$L__BB0_41;
	mul.wide.u32 	%rd11, %r312, 3200;
	add.s64 	%rd5, %rd12, %rd11;
	cvt.u32.u64 	%r2, %rd4;
	mov.b32 	%r313, 0;
$L__BB0_4:
	mov.b32 	%r326, 0;
	mov.u32 	%r327, %r326;
	mov.u32 	%r328, %r326;
	mov.u32 	%r329, %r326;
	mov.u32 	%r330, %r326;
	mov.u32 	%r319, %r326;
$L__BB0_5:
	mul.wide.u32 	%rd13, %r319, 4;
	add.s64 	%rd14, %rd2, %rd13;
	ld.global.u32 	%r10, [%rd14+4];
	shl.b32 	%r11, %r319, 5;
	mov.b32 	%r325, 0;
$L__BB0_6:
	.pragma "nounroll";
	shr.u32 	%r196, %r10, %r325;
	and.b32  	%r197, %r196, 1;
	setp.eq.b32 	%p3, %r197, 1;
	not.pred 	%p4, %p3;
	add.s32 	%r198, %r11, %r325;
	mul.lo.s32 	%r199, %r198, 5;
	mul.wide.u32 	%rd15, %r199, 4;
	add.s64 	%rd6, %rd5, %rd15;
	@%p4 bra 	$L__BB0_8;
	ld.global.u32 	%r200, [%rd6];
	xor.b32  	%r330, %r330, %r200;
	ld.global.u32 	%r201, [%rd6+4];
	xor.b32  	%r329, %r329, %r201;
	ld.global.u32 	%r202, [%rd6+8];
	xor.b32  	%r328, %r328, %r202;
	ld.global.u32 	%r203, [%rd6+12];
	xor.b32  	%r327, %r327, %r203;
	ld.global.u32 	%r204, [%rd6+16];
	xor.b32  	%r326, %r326, %r204;
$L__BB0_8:
	and.b32  	%r206, %r196, 2;
	setp.eq.s32 	%p5, %r206, 0;
	@%p5 bra 	$L__BB0_10;
	ld.global.u32 	%r207, [%rd6+20];
	xor.b32  	%r330, %r330, %r207;
	ld.global.u32 	%r208, [%rd6+24];
	xor.b32  	%r329, %r329, %r208;
	ld.global.u32 	%r209, [%rd6+28];
	xor.b32  	%r328, %r328, %r209;
	ld.global.u32 	%r210, [%rd6+32];
	xor.b32  	%r327, %r327, %r210;
	ld.global.u32 	%r211, [%rd6+36];
	xor.b32  	%r326, %r326, %r211;
$L__BB0_10:
	and.b32  	%r213, %r196, 4;
	setp.eq.s32 	%p6, %r213, 0;
	@%p6 bra 	$L__BB0_12;
	ld.global.u32 	%r214, [%rd6+40];
	xor.b32  	%r330, %r330, %r214;
	ld.global.u32 	%r215, [%rd6+44];
	xor.b32  	%r329, %r329, %r215;
	ld.global.u32 	%r216, [%rd6+48];
	xor.b32  	%r328, %r328, %r216;
	ld.global.u32 	%r217, [%rd6+52];
	xor.b32  	%r327, %r327, %r217;
	ld.global.u32 	%r218, [%rd6+56];
	xor.b32  	%r326, %r326, %r218;
$L__BB0_12:
	and.b32  	%r220, %r196, 8;
	setp.eq.s32 	%p7, %r220, 0;
	@%p7 bra 	$L__BB0_14;
	ld.global.u32 	%r221, [%rd6+60];
	xor.b32  	%r330, %r330, %r221;
	ld.global.u32 	%r222, [%rd6+64];
	xor.b32  	%r329, %r329, %r222;
	ld.global.u32 	%r223, [%rd6+68];
	xor.b32  	%r328, %r328, %r223;
	ld.global.u32 	%r224, [%rd6+72];
	xor.b32  	%r327, %r327, %r224;
	ld.global.u32 	%r225, [%rd6+76];
	xor.b32  	%r326, %r326, %r225;
$L__BB0_14:
	and.b32  	%r227, %r196, 16;
	setp.eq.s32 	%p8, %r227, 0;
	@%p8 bra 	$L__BB0_16;
	ld.global.u32 	%r228, [%rd6+80];
	xor.b32  	%r330, %r330, %r228;
	ld.global.u32 	%r229, [%rd6+84];
	xor.b32  	%r329, %r329, %r229;
	ld.global.u32 	%r230, [%rd6+88];
	xor.b32  	%r328, %r328, %r230;
	ld.global.u32 	%r231, [%rd6+92];
	xor.b32  	%r327, %r327, %r231;
	ld.global.u32 	%r232, [%rd6+96];
	xor.b32  	%r326, %r326, %r232;
$L__BB0_16:
	and.b32  	%r234, %r196, 32;
	setp.eq.s32 	%p9, %r234, 0;
	@%p9 bra 	$L__BB0_18;
	ld.global.u32 	%r235, [%rd6+100];
	xor.b32  	%r330, %r330, %r235;
	ld.global.u32 	%r236, [%rd6+104];
	xor.b32  	%r329, %r329, %r236;
	ld.global.u32 	%r237, [%rd6+108];
	xor.b32  	%r328, %r328, %r237;
	ld.global.u32 	%r238, [%rd6+112];
	xor.b32  	%r327, %r327, %r238;
	ld.global.u32 	%r239, [%rd6+116];
	xor.b32  	%r326, %r326, %r239;
$L__BB0_18:
	and.b32  	%r241, %r196, 64;
	setp.eq.s32 	%p10, %r241, 0;
	@%p10 bra 	$L__BB0_20;
	ld.global.u32 	%r242, [%rd6+120];
	xor.b32  	%r330, %r330, %r242;
	ld.global.u32 	%r243, [%rd6+124];
	xor.b32  	%r329, %r329, %r243;
	ld.global.u32 	%r244, [%rd6+128];
	xor.b32  	%r328, %r328, %r244;
	ld.global.u32 	%r245, [%rd6+132];
	xor.b32  	%r327, %r327, %r245;
	ld.global.u32 	%r246, [%rd6+136];
	xor.b32  	%r326, %r326, %r246;
$L__BB0_20:
	and.b32  	%r248, %r196, 128;
	setp.eq.s32 	%p11, %r248, 0;
	@%p11 bra 	$L__BB0_22;
	ld.global.u32 	%r249, [%rd6+140];
	xor.b32  	%r330, %r330, %r249;
	ld.global.u32 	%r250, [%rd6+144];
	xor.b32  	%r329, %r329, %r250;
	ld.global.u32 	%r251, [%rd6+148];
	xor.b32  	%r328, %r328, %r251;
	ld.global.u32 	%r252, [%rd6+152];
	xor.b32  	%r327, %r327, %r252;
	ld.global.u32 	%r253, [%rd6+156];
	xor.b32  	%r326, %r326, %r253;
$L__BB0_22:
	and.b32  	%r255, %r196, 256;
	setp.eq.s32 	%p12, %r255, 0;
	@%p12 bra 	$L__BB0_24;
	ld.global.u32 	%r256, [%rd6+160];
	xor.b32  	%r330, %r330, %r256;
	ld.global.u32 	%r257, [%rd6+164];
	xor.b32  	%r329, %r329, %r257;
	ld.global.u32 	%r258, [%rd6+168];
	xor.b32  	%r328, %r328, %r258;
	ld.global.u32 	%r259, [%rd6+172];
	xor.b32  	%r327, %r327, %r259;
	ld.global.u32 	%r260, [%rd6+176];
	xor.b32  	%r326, %r326, %r260;
$L__BB0_24:
	and.b32  	%r262, %r196, 512;
	setp.eq.s32 	%p13, %r262, 0;
	@%p13 bra 	$L__BB0_26;
	ld.global.u32 	%r263, [%rd6+180];
	xor.b32  	%r330, %r330, %r263;
	ld.global.u32 	%r264, [%rd6+184];
	xor.b32  	%r329, %r329, %r264;
	ld.global.u32 	%r265, [%rd6+188];
	xor.b32  	%r328, %r328, %r265;
	ld.global.u32 	%r266, [%rd6+192];
	xor.b32  	%r327, %r327, %r266;
	ld.global.u32 	%r267, [%rd6+196];
	xor.b32  	%r326, %r326, %r267;
$L__BB0_26:
	and.b32  	%r269, %r196, 1024;
	setp.eq.s32 	%p14, %r269, 0;
	@%p14 bra 	$L__BB0_28;
	ld.global.u32 	%r270, [%rd6+200];
	xor.b32  	%r330, %r330, %r270;
	ld.global.u32 	%r271, [%rd6+204];
	xor.b32  	%r329, %r329, %r271;
	ld.global.u32 	%r272, [%rd6+208];
	xor.b32  	%r328, %r328, %r272;
	ld.global.u32 	%r273, [%rd6+212];
	xor.b32  	%r327, %r327, %r273;
	ld.global.u32 	%r274, [%rd6+216];
	xor.b32  	%r326, %r326, %r274;
$L__BB0_28:
	and.b32  	%r276, %r196, 2048;
	setp.eq.s32 	%p15, %r276, 0;
	@%p15 bra 	$L__BB0_30;
	ld.global.u32 	%r277, [%rd6+220];
	xor.b32  	%r330, %r330, %r277;
	ld.global.u32 	%r278, [%rd6+224];
	xor.b32  	%r329, %r329, %r278;
	ld.global.u32 	%r279, [%rd6+228];
	xor.b32  	%r328, %r328, %r279;
	ld.global.u32 	%r280, [%rd6+232];
	xor.b32  	%r327, %r327, %r280;
	ld.global.u32 	%r281, [%rd6+236];
	xor.b32  	%r326, %r326, %r281;
$L__BB0_30:
	and.b32  	%r283, %r196, 4096;
	setp.eq.s32 	%p16, %r283, 0;
	@%p16 bra 	$L__BB0_32;
	ld.global.u32 	%r284, [%rd6+240];
	xor.b32  	%r330, %r330, %r284;
	ld.global.u32 	%r285, [%rd6+244];
	xor.b32  	%r329, %r329, %r285;
	ld.global.u32 	%r286, [%rd6+248];
	xor.b32  	%r328, %r328, %r286;
	ld.global.u32 	%r287, [%rd6+252];
	xor.b32  	%r327, %r327, %r287;
	ld.global.u32 	%r288, [%rd6+256];
	xor.b32  	%r326, %r326, %r288;
$L__BB0_32:
	and.b32  	%r290, %r196, 8192;
	setp.eq.s32 	%p17, %r290, 0;
	@%p17 bra 	$L__BB0_34;
	ld.global.u32 	%r291, [%rd6+260];
	xor.b32  	%r330, %r330, %r291;
	ld.global.u32 	%r292, [%rd6+264];
	xor.b32  	%r329, %r329, %r292;
	ld.global.u32 	%r293, [%rd6+268];
	xor.b32  	%r328, %r328, %r293;
	ld.global.u32 	%r294, [%rd6+272];
	xor.b32  	%r327, %r327, %r294;
	ld.global.u32 	%r295, [%rd6+276];
	xor.b32  	%r326, %r326, %r295;
$L__BB0_34:
	and.b32  	%r297, %r196, 16384;
	setp.eq.s32 	%p18, %r297, 0;
	@%p18 bra 	$L__BB0_36;
	ld.global.u32 	%r298, [%rd6+280];
	xor.b32  	%r330, %r330, %r298;
	ld.global.u32 	%r299, [%rd6+284];
	xor.b32  	%r329, %r329, %r299;
	ld.global.u32 	%r300, [%rd6+288];
	xor.b32  	%r328, %r328, %r300;
	ld.global.u32 	%r301, [%rd6+292];
	xor.b32  	%r327, %r327, %r301;
	ld.global.u32 	%r302, [%rd6+296];
	xor.b32  	%r326, %r326, %r302;
$L__BB0_36:
	and.b32  	%r304, %r196, 32768;
	setp.eq.s32 	%p19, %r304, 0;
	@%p19 bra 	$L__BB0_38;
	ld.global.u32 	%r305, [%rd6+300];
	xor.b32  	%r330, %r330, %r305;
	ld.global.u32 	%r306, [%rd6+304];
	xor.b32  	%r329, %r329, %r306;
	ld.global.u32 	%r307, [%rd6+308];
	xor.b32  	%r328, %r328, %r307;
	ld.global.u32 	%r308, [%rd6+312];
	xor.b32  	%r327, %r327, %r308;
	ld.global.u32 	%r309, [%rd6+316];
	xor.b32  	%r326, %r326, %r309;
$L__BB0_38:
	add.s32 	%r325, %r325, 16;
	setp.ne.s32 	%p20, %r325, 32;
	@%p20 bra 	$L__BB0_6;
	mad.lo.s32 	%r310, %r319, -31, %r11;
	add.s32 	%r319, %r310, 1;
	setp.ne.s32 	%p21, %r319, 5;
	@%p21 bra 	$L__BB0_5;
	st.global.u32 	[%rd2+4], %r330;
	st.global.u32 	[%rd2+8], %r329;
	st.global.u32 	[%rd2+12], %r328;
	st.global.u32 	[%rd2+16], %r327;
	st.global.u32 	[%rd2+20], %r326;
	add.s32 	%r313, %r313, 1;
	setp.lt.u32 	%p22, %r313, %r2;
	@%p22 bra 	$L__BB0_4;
$L__BB0_41:
	shr.u64 	%rd7, %rd17, 2;
	add.s32 	%r312, %r312, 1;
	setp.gt.u64 	%p23, %rd17, 3;
	mov.u64 	%rd17, %rd7;
	@%p23 bra 	$L__BB0_2;
$L__BB0_42:
	mov.b32 	%r311, 0;
	st.global.v2.u32 	[%rd2+24], {%r311, %r311};
	st.global.u32 	[%rd2+32], %r311;
	mov.b64 	%rd16, 0;
	st.global.u64 	[%rd2+40], %rd16;
	ret;

}
	// .globl	_Z14fissa_lo_statoPj
.visible .entry _Z14fissa_lo_statoPj(
	.param .u64 .ptr .align 1 _Z14fissa_lo_statoPj_param_0
)
{
	.reg .b32 	%r<5>;
	.reg .b64 	%rd<5>;

	ld.param.u64 	%rd1, [_Z14fissa_lo_statoPj_param_0];
	cvta.to.global.u64 	%rd2, %rd1;
	mov.u32 	%r1, %tid.x;
	mov.u32 	%r2, %ctaid.x;
	mov.u32 	%r3, %ntid.x;
	mad.lo.s32 	%r4, %r2, %r3, %r1;
	mul.wide.u32 	%rd3, %r4, 4;
	add.s64 	%rd4, %rd2, %rd3;
	st.global.u32 	[%rd4], %r4;
	ret;

}
	// .globl	_Z10dyn_kernelPjPf
.visible .entry _Z10dyn_kernelPjPf(
	.param .u64 .ptr .align 1 _Z10dyn_kernelPjPf_param_0,
	.param .u64 .ptr .align 1 _Z10dyn_kernelPjPf_param_1
)
{
	.reg .b32 	%r<12>;
	.reg .b32 	%f<3>;
	.reg .b64 	%rd<8>;

	ld.param.u64 	%rd1, [_Z10dyn_kernelPjPf_param_0];
	ld.param.u64 	%rd2, [_Z10dyn_kernelPjPf_param_1];
	cvta.to.global.u64 	%rd3, %rd2;
	cvta.to.global.u64 	%rd4, %rd1;
	mov.u32 	%r1, %tid.x;
	mov.u32 	%r2, %ctaid.x;
	mov.u32 	%r3, %ntid.x;
	mad.lo.s32 	%r4, %r2, %r3, %r1;
	mul.wide.s32 	%rd5, %r4, 4;
	add.s64 	%rd6, %rd4, %rd5;
	ld.global.u32 	%r5, [%rd6];
	shr.u32 	%r6, %r5, 13;
	xor.b32  	%r7, %r6, %r5;
	shl.b32 	%r8, %r7, 17;
	xor.b32  	%r9, %r8, %r7;
	shr.u32 	%r10, %r9, 5;
	xor.b32  	%r11, %r10, %r9;
	st.global.u32 	[%rd6], %r11;
	cvt.rn.f32.u32 	%f1, %r11;
	mul.f32 	%f2, %f1, 0f2F800000;
	add.s64 	%rd7, %rd3, %rd5;
	st.global.f32 	[%rd7], %f2;
	ret;

}
	// .globl	_Z13genera_randomP17curandStateXORWOWPf
.visible .entry _Z13genera_randomP17curandStateXORWOWPf(
	.param .u64 .ptr .align 1 _Z13genera_randomP17curandStateXORWOWPf_param_0,
	.param .u64 .ptr .align 1 _Z13genera_randomP17curandStateXORWOWPf_param_1
)
{
	.reg .b32 	%r<20>;
	.reg .b32 	%f<2>;
	.reg .b64 	%rd<9>;

	ld.param.u64 	%rd1, [_Z13genera_randomP17curandStateXORWOWPf_param_0];
	ld.param.u64 	%rd2, [_Z13genera_randomP17curandStateXORWOWPf_param_1];
	cvta.to.global.u64 	%rd3, %rd2;
	cvta.to.global.u64 	%rd4, %rd1;
	mov.u32 	%r1, %tid.x;
	mov.u32 	%r2, %ctaid.x;
	mov.u32 	%r3, %ntid.x;
	mad.lo.s32 	%r4, %r2, %r3, %r1;
	mul.wide.s32 	%rd5, %r4, 48;
	add.s64 	%rd6, %rd4, %rd5;
	ld.global.v2.u32 	{%r5, %r6}, [%rd6];
	shr.u32 	%r7, %r6, 2;
	xor.b32  	%r8, %r7, %r6;
	ld.global.v2.u32 	{%r9, %r10}, [%rd6+8];
	ld.global.v2.u32 	{%r11, %r12}, [%rd6+16];
	st.global.v2.u32 	[%rd6+8], {%r10, %r11};
	shl.b32 	%r13, %r12, 4;
	shl.b32 	%r14, %r8, 1;
	xor.b32  	%r15, %r14, %r13;
	xor.b32  	%r16, %r15, %r8;
	xor.b32  	%r17, %r16, %r12;
	st.global.v2.u32 	[%rd6+16], {%r12, %r17};
	add.s32 	%r18, %r5, 362437;
	st.global.v2.u32 	[%rd6], {%r18, %r9};
	add.s32 	%r19, %r17, %r18;
	cvt.rn.f32.u32 	%f1, %r19;
	mul.wide.s32 	%rd7, %r4, 4;
	add.s64 	%rd8, %rd3, %rd7;
	st.global.f32 	[%rd8], %f1;
	ret;

}


// ===== COMPILED SASS (sm_100) =====

	.target	sm_100

	.elftype	@"ET_EXEC"


//--------------------- .note.nv.tkinfo           --------------------------
	.section	.note.nv.tkinfo,"",@"SHT_NOTE"
	.sectionflags	@"SHF_NOTE_NV_TKINFO"
	.tkinfo
        /*0018*/ 	.word	0x00000002
        /*0030*/ 	.string	""
        /*0030*/ 	.string	"ptxas"
        /*0030*/ 	.string	"Cuda compilation tools, release 13.0, V13.0.88"
        /*0030*/ 	.string	"Build cuda_13.0.r13.0/compiler.36424714_0"
        /*0030*/ 	.string	"-arch sm_100 -m 64 "



//--------------------- .note.nv.cuinfo           --------------------------
	.section	.note.nv.cuinfo,"",@"SHT_NOTE"
	.sectionflags	@"SHF_NOTE_NV_CUINFO"
        /*0018*/ 	.short	0x0002
        /*001a*/ 	.short	0x0064
        /*001c*/ 	.short	0x0082
	.zero		2


//--------------------- .nv.info                  --------------------------
	.section	.nv.info,"",@"SHT_CUDA_INFO"
	.align	4


	//----- nvinfo : EIATTR_REGCOUNT
	.align		4
        /*0000*/ 	.byte	0x04, 0x2f
        /*0002*/ 	.short	(.L_10 - .L_9)
	.align		4
.L_9:
        /*0004*/ 	.word	index@(_Z19setup_random_kernelP17curandStateXORWOW)
        /*0008*/ 	.word	0x0000001f


	//----- nvinfo : EIATTR_FRAME_SIZE
	.align		4
.L_10:
        /*000c*/ 	.byte	0x04, 0x11
        /*000e*/ 	.short	(.L_12 - .L_11)
	.align		4
.L_11:
        /*0010*/ 	.word	index@(_Z19setup_random_kernelP17curandStateXORWOW)
        /*0014*/ 	.word	0x00000000


	//----- nvinfo : EIATTR_REGCOUNT
	.align		4
.L_12:
        /*0018*/ 	.byte	0x04, 0x2f
        /*001a*/ 	.short	(.L_14 - .L_13)
	.align		4
.L_13:
        /*001c*/ 	.word	index@(_Z14fissa_lo_statoPj)
        /*0020*/ 	.word	0x00000008


	//----- nvinfo : EIATTR_FRAME_SIZE
	.align		4
.L_14:
        /*0024*/ 	.byte	0x04, 0x11
        /*0026*/ 	.short	(.L_16 - .L_15)
	.align		4
.L_15:
        /*0028*/ 	.word	index@(_Z14fissa_lo_statoPj)
        /*002c*/ 	.word	0x00000000


	//----- nvinfo : EIATTR_REGCOUNT
	.align		4
.L_16:
        /*0030*/ 	.byte	0x04, 0x2f
        /*0032*/ 	.short	(.L_18 - .L_17)
	.align		4
.L_17:
        /*0034*/ 	.word	index@(_Z10dyn_kernelPjPf)
        /*0038*/ 	.word	0x0000000c


	//----- nvinfo : EIATTR_FRAME_SIZE
	.align		4
.L_18:
        /*003c*/ 	.byte	0x04, 0x11
        /*003e*/ 	.short	(.L_20 - .L_19)
	.align		4
.L_19:
        /*0040*/ 	.word	index@(_Z10dyn_kernelPjPf)
        /*0044*/ 	.word	0x00000000


	//----- nvinfo : EIATTR_REGCOUNT
	.align		4
.L_20:
        /*0048*/ 	.byte	0x04, 0x2f
        /*004a*/ 	.short	(.L_22 - .L_21)
	.align		4
.L_21:
        /*004c*/ 	.word	index@(_Z13genera_randomP17curandStateXORWOWPf)
        /*0050*/ 	.word	0x00000012


	//----- nvinfo : EIATTR_FRAME_SIZE
	.align		4
.L_22:
        /*0054*/ 	.byte	0x04, 0x11
        /*0056*/ 	.short	(.L_24 - .L_23)
	.align		4
.L_23:
        /*0058*/ 	.word	index@(_Z13genera_randomP17curandStateXORWOWPf)
        /*005c*/ 	.word	0x00000000


	//----- nvinfo : EIATTR_MIN_STACK_SIZE
	.align		4
.L_24:
        /*0060*/ 	.byte	0x04, 0x12
        /*0062*/ 	.short	(.L_26 - .L_25)
	.align		4
.L_25:
        /*0064*/ 	.word	index@(_Z13genera_randomP17curandStateXORWOWPf)
        /*0068*/ 	.word	0x00000000


	//----- nvinfo : EIATTR_MIN_STACK_SIZE
	.align		4
.L_26:
        /*006c*/ 	.byte	0x04, 0x12
        /*006e*/ 	.short	(.L_28 - .L_27)
	.align		4
.L_27:
        /*0070*/ 	.word	index@(_Z10dyn_kernelPjPf)
        /*0074*/ 	.word	0x00000000


	//----- nvinfo : EIATTR_MIN_STACK_SIZE
	.align		4
.L_28:
        /*0078*/ 	.byte	0x04, 0x12
        /*007a*/ 	.short	(.L_30 - .L_29)
	.align		4
.L_29:
        /*007c*/ 	.word	index@(_Z14fissa_lo_statoPj)
        /*0080*/ 	.word	0x00000000


	//----- nvinfo : EIATTR_MIN_STACK_SIZE
	.align		4
.L_30:
        /*0084*/ 	.byte	0x04, 0x12
        /*0086*/ 	.short	(.L_32 - .L_31)
	.align		4
.L_31:
        /*0088*/ 	.word	index@(_Z19setup_random_kernelP17curandStateXORWOW)
        /*008c*/ 	.word	0x00000000
.L_32:


//--------------------- .nv.compat                --------------------------
	.section	.nv.compat,"",@"SHT_CUDA_COMPAT_INFO"
	.align	4
        /*0000*/ 	.byte	0x02, 0x09, 0x00, 0x00, 0x02, 0x02, 0x01, 0x00, 0x02, 0x05, 0x05, 0x00, 0x03, 0x07, 0x01, 0x01
        /*0010*/ 	.byte	0x02, 0x03, 0x00, 0x00, 0x02, 0x06, 0x01, 0x00, 0x04, 0x0b, 0x08, 0x00, 0x09, 0x00, 0x00, 0x00
        /*0020*/ 	.byte	0x00, 0x00, 0x00, 0x00


//--------------------- .nv.info._Z13genera_randomP17curandStateXORWOWPf --------------------------
	.section	.nv.info._Z13genera_randomP17curandStateXORWOWPf,"",@"SHT_CUDA_INFO"
	.sectionflags	@""
	.align	4


	//----- nvinfo : EIATTR_CUDA_API_VERSION
	.align		4
        /*0000*/ 	.byte	0x04, 0x37
        /*0002*/ 	.short	(.L_34 - .L_33)
.L_33:
        /*0004*/ 	.word	0x00000082


	//----- nvinfo : EIATTR_KPARAM_INFO
	.align		4
.L_34:
        /*0008*/ 	.byte	0x04, 0x17
        /*000a*/ 	.short	(.L_36 - .L_35)
.L_35:
        /*000c*/ 	.word	0x00000000
        /*0010*/ 	.short	0x0001
        /*0012*/ 	.short	0x0008
        /*0014*/ 	.byte	0x00, 0xf5, 0x21, 0x00


	//----- nvinfo : EIATTR_KPARAM_INFO
	.align		4
.L_36:
        /*0018*/ 	.byte	0x04, 0x17
        /*001a*/ 	.short	(.L_38 - .L_37)
.L_37:
        /*001c*/ 	.word	0x00000000
        /*0020*/ 	.short	0x0000
        /*0022*/ 	.short	0x0000
        /*0024*/ 	.byte	0x00, 0xf5, 0x21, 0x00


	//----- nvinfo : EIATTR_SPARSE_MMA_MASK
	.align		4
.L_38:
        /*0028*/ 	.byte	0x03, 0x50
        /*002a*/ 	.short	0x0000


	//----- nvinfo : EIATTR_MAXREG_COUNT
	.align		4
        /*002c*/ 	.byte	0x03, 0x1b
        /*002e*/ 	.short	0x00ff


	//----- nvinfo : EIATTR_MERCURY_ISA_VERSION
	.align		4
        /*0030*/ 	.byte	0x03, 0x5f
        /*0032*/ 	.short	0x0101


	//----- nvinfo : EIATTR_VRC_CTA_INIT_COUNT
	.align		4
        /*0034*/ 	.byte	0x02, 0x4a
	.zero		1
	.zero		1


	//----- nvinfo : EIATTR_EXIT_INSTR_OFFSETS
	.align		4
        /*0038*/ 	.byte	0x04, 0x1c
        /*003a*/ 	.short	(.L_40 - .L_39)


	//   ....[0]....
.L_39:
        /*003c*/ 	.word	0x000001e0


	//----- nvinfo : EIATTR_CBANK_PARAM_SIZE
	.align		4
.L_40:
        /*0040*/ 	.byte	0x03, 0x19
        /*0042*/ 	.short	0x0010


	//----- nvinfo : EIATTR_PARAM_CBANK
	.align		4
        /*0044*/ 	.byte	0x04, 0x0a
        /*0046*/ 	.short	(.L_42 - .L_41)
	.align		4
.L_41:
        /*0048*/ 	.word	index@(.nv.constant0._Z13genera_randomP17curandStateXORWOWPf)
        /*004c*/ 	.short	0x0380
        /*004e*/ 	.short	0x0010


	//----- nvinfo : EIATTR_SW_WAR
	.align		4
.L_42:
        /*0050*/ 	.byte	0x04, 0x36
        /*0052*/ 	.short	(.L_44 - .L_43)
.L_43:
        /*0054*/ 	.word	0x00000008
.L_44:


//--------------------- .nv.info._Z10dyn_kernelPjPf --------------------------
	.section	.nv.info._Z10dyn_kernelPjPf,"",@"SHT_CUDA_INFO"
	.sectionflags	@""
	.align	4


	//----- nvinfo : EIATTR_CUDA_API_VERSION
	.align		4
        /*0000*/ 	.byte	0x04, 0x37
        /*0002*/ 	.short	(.L_46 - .L_45)
.L_45:
        /*0004*/ 	.word	0x00000082


	//----- nvinfo : EIATTR_KPARAM_INFO
	.align		4
.L_46:
        /*0008*/ 	.byte	0x04, 0x17
        /*000a*/ 	.short	(.L_48 - .L_47)
.L_47:
        /*000c*/ 	.word	0x00000000
        /*0010*/ 	.short	0x0001
        /*0012*/ 	.short	0x0008
        /*0014*/ 	.byte	0x00, 0xf5, 0x21, 0x00


	//----- nvinfo : EIATTR_KPARAM_INFO
	.align		4
.L_48:
        /*0018*/ 	.byte	0x04, 0x17
        /*001a*/ 	.short	(.L_50 - .L_49)
.L_49:
        /*001c*/ 	.word	0x00000000
        /*0020*/ 	.short	0x0000
        /*0022*/ 	.short	0x0000
        /*0024*/ 	.byte	0x00, 0xf5, 0x21, 0x00


	//----- nvinfo : EIATTR_SPARSE_MMA_MASK
	.align		4
.L_50:
        /*0028*/ 	.byte	0x03, 0x50
        /*002a*/ 	.short	0x0000


	//----- nvinfo : EIATTR_MAXREG_COUNT
	.align		4
        /*002c*/ 	.byte	0x03, 0x1b
        /*002e*/ 	.short	0x00ff


	//----- nvinfo : EIATTR_MERCURY_ISA_VERSION
	.align		4
        /*0030*/ 	.byte	0x03, 0x5f
        /*0032*/ 	.short	0x0101


	//----- nvinfo : EIATTR_VRC_CTA_INIT_COUNT
	.align		4
        /*0034*/ 	.byte	0x02, 0x4a
	.zero		1
	.zero		1


	//----- nvinfo : EIATTR_EXIT_INSTR_OFFSETS
	.align		4
        /*0038*/ 	.byte	0x04, 0x1c
        /*003a*/ 	.short	(.L_52 - .L_51)


	//   ....[0]....
.L_51:
        /*003c*/ 	.word	0x00000150


	//----- nvinfo : EIATTR_CBANK_PARAM_SIZE
	.align		4
.L_52:
        /*0040*/ 	.byte	0x03, 0x19
        /*0042*/ 	.short	0x0010


	//----- nvinfo : EIATTR_PARAM_CBANK
	.align		4
        /*0044*/ 	.byte	0x04, 0x0a
        /*0046*/ 	.short	(.L_54 - .L_53)
	.align		4
.L_53:
        /*0048*/ 	.word	index@(.nv.constant0._Z10dyn_kernelPjPf)
        /*004c*/ 	.short	0x0380
        /*004e*/ 	.short	0x0010


	//----- nvinfo : EIATTR_SW_WAR
	.align		4
.L_54:
        /*0050*/ 	.byte	0x04, 0x36
        /*0052*/ 	.short	(.L_56 - .L_55)
.L_55:
        /*0054*/ 	.word	0x00000008
.L_56:


//--------------------- .nv.info._Z14fissa_lo_statoPj --------------------------
	.section	.nv.info._Z14fissa_lo_statoPj,"",@"SHT_CUDA_INFO"
	.sectionflags	@""
	.align	4


	//----- nvinfo : EIATTR_CUDA_API_VERSION
	.align		4
        /*0000*/ 	.byte	0x04, 0x37
        /*0002*/ 	.short	(.L_58 - .L_57)
.L_57:
        /*0004*/ 	.word	0x00000082


	//----- nvinfo : EIATTR_KPARAM_INFO
	.align		4
.L_58:
        /*0008*/ 	.byte	0x04, 0x17
        /*000a*/ 	.short	(.L_60 - .L_59)
.L_59:
        /*000c*/ 	.word	0x00000000
        /*0010*/ 	.short	0x0000
        /*0012*/ 	.short	0x0000
        /*0014*/ 	.byte	0x00, 0xf5, 0x21, 0x00


	//----- nvinfo : EIATTR_SPARSE_MMA_MASK
	.align		4
.L_60:
        /*0018*/ 	.byte	0x03, 0x50
        /*001a*/ 	.short	0x0000


	//----- nvinfo : EIATTR_MAXREG_COUNT
	.align		4
        /*001c*/ 	.byte	0x03, 0x1b
        /*001e*/ 	.short	0x00ff


	//----- nvinfo : EIATTR_MERCURY_ISA_VERSION
	.align		4
        /*0020*/ 	.byte	0x03, 0x5f
        /*0022*/ 	.short	0x0101


	//----- nvinfo : EIATTR_VRC_CTA_INIT_COUNT
	.align		4
        /*0024*/ 	.byte	0x02, 0x4a
	.zero		1
	.zero		1


	//----- nvinfo : EIATTR_EXIT_INSTR_OFFSETS
	.align		4
        /*0028*/ 	.byte	0x04, 0x1c
        /*002a*/ 	.short	(.L_62 - .L_61)


	//   ....[0]....
.L_61:
        /*002c*/ 	.word	0x00000090


	//----- nvinfo : EIATTR_CBANK_PARAM_SIZE
	.align		4
.L_62:
        /*0030*/ 	.byte	0x03, 0x19
        /*0032*/ 	.short	0x0008


	//----- nvinfo : EIATTR_PARAM_CBANK
	.align		4
        /*0034*/ 	.byte	0x04, 0x0a
        /*0036*/ 	.short	(.L_64 - .L_63)
	.align		4
.L_63:
        /*0038*/ 	.word	index@(.nv.constant0._Z14fissa_lo_statoPj)
        /*003c*/ 	.short	0x0380
        /*003e*/ 	.short	0x0008


	//----- nvinfo : EIATTR_SW_WAR
	.align		4
.L_64:
        /*0040*/ 	.byte	0x04, 0x36
        /*0042*/ 	.short	(.L_66 - .L_65)
.L_65:
        /*0044*/ 	.word	0x00000008
.L_66:


//--------------------- .nv.info._Z19setup_random_kernelP17curandStateXORWOW --------------------------
	.section	.nv.info._Z19setup_random_kernelP17curandStateXORWOW,"",@"SHT_CUDA_INFO"
	.sectionflags	@""
	.align	4


	//----- nvinfo : EIATTR_CUDA_API_VERSION
	.align		4
        /*0000*/ 	.byte	0x04, 0x37
        /*0002*/ 	.short	(.L_68 - .L_67)
.L_67:
        /*0004*/ 	.word	0x00000082


	//----- nvinfo : EIATTR_KPARAM_INFO
	.align		4
.L_68:
        /*0008*/ 	.byte	0x04, 0x17
        /*000a*/ 	.short	(.L_70 - .L_69)
.L_69:
        /*000c*/ 	.word	0x00000000
        /*0010*/ 	.short	0x0000
        /*0012*/ 	.short	0x0000
        /*0014*/ 	.byte	0x00, 0xf5, 0x21, 0x00


	//----- nvinfo : EIATTR_SPARSE_MMA_MASK
	.align		4
.L_70:
        /*0018*/ 	.byte	0x03, 0x50
        /*001a*/ 	.short	0x0000


	//----- nvinfo : EIATTR_MAXREG_COUNT
	.align		4
        /*001c*/ 	.byte	0x03, 0x1b
        /*001e*/ 	.short	0x00ff


	//----- nvinfo : EIATTR_MERCURY_ISA_VERSION
	.align		4
        /*0020*/ 	.byte	0x03, 0x5f
        /*0022*/ 	.short	0x0101


	//----- nvinfo : EIATTR_VRC_CTA_INIT_COUNT
	.align		4
        /*0024*/ 	.byte	0x02, 0x4a
	.zero		1
	.zero		1


	//----- nvinfo : EIATTR_EXIT_INSTR_OFFSETS
	.align		4
        /*0028*/ 	.byte	0x04, 0x1c
        /*002a*/ 	.short	(.L_72 - .L_71)


	//   ....[0]....
.L_71:
        /*002c*/ 	.word	0x00000e80


	//----- nvinfo : EIATTR_CRS_STACK_SIZE
	.align		4
.L_72:
        /*0030*/ 	.byte	0x04, 0x1e
        /*0032*/ 	.short	(.L_74 - .L_73)
.L_73:
        /*0034*/ 	.word	0x00000000


	//----- nvinfo : EIATTR_CBANK_PARAM_SIZE
	.align		4
.L_74:
        /*0038*/ 	.byte	0x03, 0x19
        /*003a*/ 	.short	0x0008


	//----- nvinfo : EIATTR_PARAM_CBANK
	.align		4
        /*003c*/ 	.byte	0x04, 0x0a
        /*003e*/ 	.short	(.L_76 - .L_75)
	.align		4
.L_75:
        /*0040*/ 	.word	index@(.nv.constant0._Z19setup_random_kernelP17curandStateXORWOW)
        /*0044*/ 	.short	0x0380
        /*0046*/ 	.short	0x0008


	//----- nvinfo : EIATTR_SW_WAR
	.align		4
.L_76:
        /*0048*/ 	.byte	0x04, 0x36
        /*004a*/ 	.short	(.L_78 - .L_77)
.L_77:
        /*004c*/ 	.word	0x00000008
.L_78:


//--------------------- .nv.callgraph             --------------------------
	.section	.nv.callgraph,"",@"SHT_CUDA_CALLGRAPH"
	.align	4
	.sectionentsize	8
	.align		4
        /*0000*/ 	.word	0x00000000
	.align		4
        /*0004*/ 	.word	0xffffffff
	.align		4
        /*0008*/ 	.word	0x00000000
	.align		4
        /*000c*/ 	.word	0xfffffffe
	.align		4
        /*0010*/ 	.word	0x00000000
	.align		4
        /*0014*/ 	.word	0xfffffffd
	.align		4
        /*0018*/ 	.word	0x00000000
	.align		4
        /*001c*/ 	.word	0xfffffffc


//--------------------- .nv.constant4             --------------------------
	.section	.nv.constant4,"a",@progbits
	.align	8
	.align		8
.nv.constant4:
        /*0000*/ 	.dword	precalc_xorwow_matrix
	.align		8
        /*0008*/ 	.dword	precalc_xorwow_offset_matrix
	.align		8
        /*0010*/ 	.dword	mrg32k3aM1
	.align		8
        /*0018*/ 	.dword	mrg32k3aM2
	.align		8
        /*0020*/ 	.dword	mrg32k3aM1SubSeq
	.align		8
        /*0028*/ 	.dword	mrg32k3aM2SubSeq
	.align		8
        /*0030*/ 	.dword	mrg32k3aM1Seq
	.align		8
        /*0038*/ 	.dword	mrg32k3aM2Seq


//--------------------- .nv.constant3             --------------------------
	.section	.nv.constant3,"a",@progbits
	.align	8
.nv.constant3:
	.type		__cr_lgamma_table,@object
	.size		__cr_lgamma_table,(.L_8 - __cr_lgamma_table)
__cr_lgamma_table:
        /*0000*/ 	.byte	0x00, 0x00, 0x00, 0x00, 0x00, 0x00, 0x00, 0x00, 0x00, 0x00, 0x00, 0x00, 0x00, 0x00, 0x00, 0x00
        /*0010*/ 	.byte	0xef, 0x39, 0xfa, 0xfe, 0x42, 0x2e, 0xe6, 0x3f, 0x02, 0x20, 0x2a, 0xfa, 0x0b, 0xab, 0xfc, 0x3f
        /*0020*/ 	.byte	0xf9, 0x2c, 0x92, 0x7c, 0xa7, 0x6c, 0x09, 0x40, 0xc9, 0x79, 0x44, 0x3c, 0x64, 0x26, 0x13, 0x40
        /*0030*/ 	.byte	0xca, 0x01, 0xcf, 0x3a, 0x27, 0x51, 0x1a, 0x40, 0x30, 0xcc, 0x2d, 0xf3, 0xe1, 0x0c, 0x21, 0x40
        /*0040*/ 	.byte	0x0d, 0xb7, 0xfc, 0x82, 0x8e, 0x35, 0x25, 0x40
.L_8:


//--------------------- .text._Z13genera_randomP17curandStateXORWOWPf --------------------------
	.section	.text._Z13genera_randomP17curandStateXORWOWPf,"ax",@progbits
	.align	128
        .global         _Z13genera_randomP17curandStateXORWOWPf
        .type           _Z13genera_randomP17curandStateXORWOWPf,@function
        .size           _Z13genera_randomP17curandStateXORWOWPf,(.L_x_12 - _Z13genera_randomP17curandStateXORWOWPf)
        .other          _Z13genera_randomP17curandStateXORWOWPf,@"STO_CUDA_ENTRY STV_DEFAULT"
_Z13genera_randomP17curandStateXORWOWPf:
.text._Z13genera_randomP17curandStateXORWOWPf:
[----:B------:R-:W-:Y:S01]  /*0000*/  LDC R1, c[0x0][0x37c] ;  /* 0x0000df00ff017b82 */ /* 0x000fe20000000800 */
[----:B------:R-:W0:Y:S07]  /*0010*/  S2R R11, SR_TID.X ;  /* 0x00000000000b7919 */ /* 0x000e2e0000002100 */
[----:B------:R-:W0:Y:S01]  /*0020*/  S2UR UR6, SR_CTAID.X ;  /* 0x00000000000679c3 */ /* 0x000e220000002500 */
[----:B------:R-:W1:Y:S07]  /*0030*/  LDCU.64 UR4, c[0x0][0x358] ;  /* 0x00006b00ff0477ac */ /* 0x000e6e0008000a00 */
[----:B------:R-:W0:Y:S08]  /*0040*/  LDC R0, c[0x0][0x360] ;  /* 0x0000d800ff007b82 */ /* 0x000e300000000800 */
[----:B------:R-:W2:Y:S08]  /*0050*/  LDC.64 R2, c[0x0][0x380] ;  /* 0x0000e000ff027b82 */ /* 0x000eb00000000a00 */
[----:B------:R-:W3:Y:S01]  /*0060*/  LDC.64 R8, c[0x0][0x388] ;  /* 0x0000e200ff087b82 */ /* 0x000ee20000000a00 */
[----:B0-----:R-:W-:-:S04]  /*0070*/  IMAD R11, R0, UR6, R11 ;  /* 0x00000006000b7c24 */ /* 0x001fc8000f8e020b */
[----:B--2---:R-:W-:-:S05]  /*0080*/  IMAD.WIDE R2, R11, 0x30, R2 ;  /* 0x000000300b027825 */ /* 0x004fca00078e0202 */
[----:B-1----:R-:W2:Y:S04]  /*0090*/  LDG.E.64 R12, desc[UR4][R2.64] ;  /* 0x00000004020c7981 */ /* 0x002ea8000c1e1b00 */
[----:B------:R-:W4:Y:S04]  /*00a0*/  LDG.E.64 R4, desc[UR4][R2.64+0x10] ;  /* 0x0000100402047981 */ /* 0x000f28000c1e1b00 */
[----:B------:R-:W5:Y:S01]  /*00b0*/  LDG.E.64 R6, desc[UR4][R2.64+0x8] ;  /* 0x0000080402067981 */ /* 0x000f62000c1e1b00 */
[----:B---3--:R-:W-:Y:S01]  /*00c0*/  IMAD.WIDE R8, R11, 0x4, R8 ;  /* 0x000000040b087825 */ /* 0x008fe200078e0208 */
[----:B--2---:R-:W-:-:S02]  /*00d0*/  SHF.R.U32.HI R0, RZ, 0x2, R13 ;  /* 0x00000002ff007819 */ /* 0x004fc4000001160d */
[----:B------:R-:W-:Y:S02]  /*00e0*/  IADD3 R12, PT, PT, R12, 0x587c5, RZ ;  /* 0x000587c50c0c7810 */ /* 0x000fe40007ffe0ff */
[----:B------:R-:W-:Y:S01]  /*00f0*/  LOP3.LUT R0, R0, R13, RZ, 0x3c, !PT ;  /* 0x0000000d00007212 */ /* 0x000fe200078e3cff */
[----:B----4-:R-:W-:Y:S02]  /*0100*/  IMAD.SHL.U32 R13, R5, 0x10, RZ ;  /* 0x00000010050d7824 */ /* 0x010fe400078e00ff */
[----:B------:R-:W-:Y:S02]  /*0110*/  IMAD.MOV.U32 R11, RZ, RZ, R4 ;  /* 0x000000ffff0b7224 */ /* 0x000fe400078e0004 */
[----:B------:R-:W-:Y:S02]  /*0120*/  IMAD.SHL.U32 R10, R0, 0x2, RZ ;  /* 0x00000002000a7824 */ /* 0x000fe400078e00ff */
[----:B------:R-:W-:-:S03]  /*0130*/  IMAD.MOV.U32 R14, RZ, RZ, R5 ;  /* 0x000000ffff0e7224 */ /* 0x000fc600078e0005 */
[----:B------:R-:W-:Y:S01]  /*0140*/  LOP3.LUT R10, R0, R10, R13, 0x96, !PT ;  /* 0x0000000a000a7212 */ /* 0x000fe200078e960d */
[----:B-----5:R-:W-:-:S03]  /*0150*/  IMAD.MOV.U32 R13, RZ, RZ, R6 ;  /* 0x000000ffff0d7224 */ /* 0x020fc600078e0006 */
[----:B------:R-:W-:Y:S02]  /*0160*/  LOP3.LUT R15, R10, R5, RZ, 0x3c, !PT ;  /* 0x000000050a0f7212 */ /* 0x000fe400078e3cff */
[----:B------:R-:W-:Y:S01]  /*0170*/  MOV R10, R7 ;  /* 0x00000007000a7202 */ /* 0x000fe20000000f00 */
[----:B------:R-:W-:Y:S01]  /*0180*/  STG.E.64 desc[UR4][R2.64], R12 ;  /* 0x0000000c02007986 */ /* 0x000fe2000c101b04 */
[----:B------:R-:W-:-:S03]  /*0190*/  IADD3 R0, PT, PT, R15, R12, RZ ;  /* 0x0000000c0f007210 */ /* 0x000fc60007ffe0ff */
[----:B------:R-:W-:Y:S01]  /*01a0*/  STG.E.64 desc[UR4][R2.64+0x10], R14 ;  /* 0x0000100e02007986 */ /* 0x000fe2000c101b04 */
[----:B------:R-:W-:-:S03]  /*01b0*/  I2FP.F32.U32 R5, R0 ;  /* 0x0000000000057245 */ /* 0x000fc60000201000 */
[----:B------:R-:W-:Y:S04]  /*01c0*/  STG.E.64 desc[UR4][R2.64+0x8], R10 ;  /* 0x0000080a02007986 */ /* 0x000fe8000c101b04 */
[----:B------:R-:W-:Y:S01]  /*01d0*/  STG.E desc[UR4][R8.64], R5 ;  /* 0x0000000508007986 */ /* 0x000fe2000c101904 */
[----:B------:R-:W-:Y:S05]  /*01e0*/  EXIT ;  /* 0x000000000000794d */ /* 0x000fea0003800000 */
.L_x_0:
[----:B------:R-:W-:-:S00]  /*01f0*/  BRA `(.L_x_0) ;  /* 0xfffffffc00fc7947 */ /* 0x000fc0000383ffff */
[----:B------:R-:W-:-:S00]  /*0200*/  NOP ;  /* 0x0000000000007918 */ /* 0x000fc00000000000 */
[----:B------:R-:W-:-:S00]  /*0210*/  NOP ;  /* 0x0000000000007918 */ /* 0x000fc00000000000 */
[----:B------:R-:W-:-:S00]  /*0220*/  NOP ;  /* 0x0000000000007918 */ /* 0x000fc00000000000 */
[----:B------:R-:W-:-:S00]  /*0230*/  NOP ;  /* 0x0000000000007918 */ /* 0x000fc00000000000 */
[----:B------:R-:W-:-:S00]  /*0240*/  NOP ;  /* 0x0000000000007918 */ /* 0x000fc00000000000 */
[----:B------:R-:W-:-:S00]  /*0250*/  NOP ;  /* 0x0000000000007918 */ /* 0x000fc00000000000 */
[----:B------:R-:W-:-:S00]  /*0260*/  NOP ;  /* 0x0000000000007918 */ /* 0x000fc00000000000 */
[----:B------:R-:W-:-:S00]  /*0270*/  NOP ;  /* 0x0000000000007918 */ /* 0x000fc00000000000 */
.L_x_12:


//--------------------- .text._Z10dyn_kernelPjPf  --------------------------
	.section	.text._Z10dyn_kernelPjPf,"ax",@progbits
	.align	128
        .global         _Z10dyn_kernelPjPf
        .type           _Z10dyn_kernelPjPf,@function
        .size           _Z10dyn_kernelPjPf,(.L_x_13 - _Z10dyn_kernelPjPf)
        .other          _Z10dyn_kernelPjPf,@"STO_CUDA_ENTRY STV_DEFAULT"
_Z10dyn_kernelPjPf:
.text._Z10dyn_kernelPjPf:
        /* <DEDUP_REMOVED lines=9> */
[----:B-1----:R-:W2:Y:S01]  /*0090*/  LDG.E R0, desc[UR4][R2.64] ;  /* 0x0000000402007981 */ /* 0x002ea2000c1e1900 */
[----:B---3--:R-:W-:Y:S01]  /*00a0*/  IMAD.WIDE R4, R7, 0x4, R4 ;  /* 0x0000000407047825 */ /* 0x008fe200078e0204 */
[----:B--2---:R-:W-:-:S04]  /*00b0*/  SHF.R.U32.HI R9, RZ, 0xd, R0 ;  /* 0x0000000dff097819 */ /* 0x004fc80000011600 */
[----:B------:R-:W-:-:S05]  /*00c0*/  LOP3.LUT R9, R9, R0, RZ, 0x3c, !PT ;  /* 0x0000000009097212 */ /* 0x000fca00078e3cff */
[----:B------:R-:W-:-:S05]  /*00d0*/  IMAD.SHL.U32 R0, R9, 0x20000, RZ ;  /* 0x0002000009007824 */ /* 0x000fca00078e00ff */
[----:B------:R-:W-:-:S04]  /*00e0*/  LOP3.LUT R0, R0, R9, RZ, 0x3c, !PT ;  /* 0x0000000900007212 */ /* 0x000fc800078e3cff */
[----:B------:R-:W-:-:S04]  /*00f0*/  SHF.R.U32.HI R9, RZ, 0x5, R0 ;  /* 0x00000005ff097819 */ /* 0x000fc80000011600 */
[----:B------:R-:W-:-:S04]  /*0100*/  LOP3.LUT R9, R9, R0, RZ, 0x3c, !PT ;  /* 0x0000000009097212 */ /* 0x000fc800078e3cff */
[----:B------:R-:W-:Y:S01]  /*0110*/  I2FP.F32.U32 R0, R9 ;  /* 0x0000000900007245 */ /* 0x000fe20000201000 */
[----:B------:R-:W-:Y:S04]  /*0120*/  STG.E desc[UR4][R2.64], R9 ;  /* 0x0000000902007986 */ /* 0x000fe8000c101904 */
[----:B------:R-:W-:-:S05]  /*0130*/  FMUL R7, R0, 2.3283064365386962891e-10 ;  /* 0x2f80000000077820 */ /* 0x000fca0000400000 */
[----:B------:R-:W-:Y:S01]  /*0140*/  STG.E desc[UR4][R4.64], R7 ;  /* 0x0000000704007986 */ /* 0x000fe2000c101904 */
[----:B------:R-:W-:Y:S05]  /*0150*/  EXIT ;  /* 0x000000000000794d */ /* 0x000fea0003800000 */
.L_x_1:
        /* <DEDUP_REMOVED lines=10> */
.L_x_13:


//--------------------- .text._Z14fissa_lo_statoPj --------------------------
	.section	.text._Z14fissa_lo_statoPj,"ax",@progbits
	.align	128
        .global         _Z14fissa_lo_statoPj
        .type           _Z14fissa_lo_statoPj,@function
        .size           _Z14fissa_lo_statoPj,(.L_x_14 - _Z14fissa_lo_statoPj)
        .other          _Z14fissa_lo_statoPj,@"STO_CUDA_ENTRY STV_DEFAULT"
_Z14fissa_lo_statoPj:
.text._Z14fissa_lo_statoPj:
[----:B------:R-:W-:Y:S01]  /*0000*/  LDC R1, c[0x0][0x37c] ;  /* 0x0000df00ff017b82 */ /* 0x000fe20000000800 */
[----:B------:R-:W0:Y:S07]  /*0010*/  S2R R5, SR_TID.X ;  /* 0x0000000000057919 */ /* 0x000e2e0000002100 */
[----:B------:R-:W0:Y:S01]  /*0020*/  S2UR UR6, SR_CTAID.X ;  /* 0x00000000000679c3 */ /* 0x000e220000002500 */
[----:B------:R-:W1:Y:S07]  /*0030*/  LDCU.64 UR4, c[0x0][0x358] ;  /* 0x00006b00ff0477ac */ /* 0x000e6e0008000a00 */
[----:B------:R-:W0:Y:S08]  /*0040*/  LDC R0, c[0x0][0x360] ;  /* 0x0000d800ff007b82 */ /* 0x000e300000000800 */
[----:B------:R-:W2:Y:S01]  /*0050*/  LDC.64 R2, c[0x0][0x380] ;  /* 0x0000e000ff027b82 */ /* 0x000ea20000000a00 */
[----:B0-----:R-:W-:-:S04]  /*0060*/  IMAD R5, R0, UR6, R5 ;  /* 0x0000000600057c24 */ /* 0x001fc8000f8e0205 */
[----:B--2---:R-:W-:-:S05]  /*0070*/  IMAD.WIDE.U32 R2, R5, 0x4, R2 ;  /* 0x0000000405027825 */ /* 0x004fca00078e0002 */
[----:B-1----:R-:W-:Y:S01]  /*0080*/  STG.E desc[UR4][R2.64], R5 ;  /* 0x0000000502007986 */ /* 0x002fe2000c101904 */
[----:B------:R-:W-:Y:S05]  /*0090*/  EXIT ;  /* 0x000000000000794d */ /* 0x000fea0003800000 */
.L_x_2:
        /* <DEDUP_REMOVED lines=14> */
.L_x_14:


//--------------------- .text._Z19setup_random_kernelP17curandStateXORWOW --------------------------
	.section	.text._Z19setup_random_kernelP17curandStateXORWOW,"ax",@progbits
	.align	128
        .global         _Z19setup_random_kernelP17curandStateXORWOW
        .type           _Z19setup_random_kernelP17curandStateXORWOW,@function
        .size           _Z19setup_random_kernelP17curandStateXORWOW,(.L_x_15 - _Z19setup_random_kernelP17curandStateXORWOW)
        .other          _Z19setup_random_kernelP17curandStateXORWOW,@"STO_CUDA_ENTRY STV_DEFAULT"
_Z19setup_random_kernelP17curandStateXORWOW:
.text._Z19setup_random_kernelP17curandStateXORWOW:
[----:B------:R-:W-:Y:S01]  /*0000*/  LDC R1, c[0x0][0x37c] ;  /* 0x0000df00ff017b82 */ /* 0x000fe20000000800 */
[----:B------:R-:W0:Y:S07]  /*0010*/  S2R R13, SR_TID.X ;  /* 0x00000000000d7919 */ /* 0x000e2e0000002100 */
[----:B------:R-:W0:Y:S01]  /*0020*/  S2UR UR6, SR_CTAID.X ;  /* 0x00000000000679c3 */ /* 0x000e220000002500 */
[----:B------:R-:W1:Y:S01]  /*0030*/  LDCU.64 UR4, c[0x0][0x358] ;  /* 0x00006b00ff0477ac */ /* 0x000e620008000a00 */
[----:B------:R-:W-:Y:S01]  /*0040*/  IMAD.MOV.U32 R2, RZ, RZ, 0x3198c20f ;  /* 0x3198c20fff027424 */ /* 0x000fe200078e00ff */
[----:B------:R-:W-:Y:S01]  /*0050*/  BSSY.RECONVERGENT B0, `(.L_x_3) ;  /* 0x00000df000007945 */ /* 0x000fe20003800200 */
[----:B------:R-:W-:-:S02]  /*0060*/  IMAD.MOV.U32 R3, RZ, RZ, 0x5efdb30c ;  /* 0x5efdb30cff037424 */ /* 0x000fc400078e00ff */
[----:B------:R-:W-:Y:S02]  /*0070*/  IMAD.MOV.U32 R4, RZ, RZ, 0x423bb012 ;  /* 0x423bb012ff047424 */ /* 0x000fe400078e00ff */
[----:B------:R-:W0:Y:S01]  /*0080*/  LDC R0, c[0x0][0x360] ;  /* 0x0000d800ff007b82 */ /* 0x000e220000000800 */
[----:B------:R-:W-:Y:S02]  /*0090*/  IMAD.MOV.U32 R5, RZ, RZ, -0x75bd8fc ;  /* 0xf8a42704ff057424 */ /* 0x000fe400078e00ff */
[----:B------:R-:W-:Y:S02]  /*00a0*/  IMAD.MOV.U32 R8, RZ, RZ, -0x23270784 ;  /* 0xdcd8f87cff087424 */ /* 0x000fe400078e00ff */
[----:B------:R-:W-:-:S03]  /*00b0*/  IMAD.MOV.U32 R9, RZ, RZ, 0x57fa2510 ;  /* 0x57fa2510ff097424 */ /* 0x000fc600078e00ff */
[----:B------:R-:W2:Y:S01]  /*00c0*/  LDC.64 R6, c[0x0][0x380] ;  /* 0x0000e000ff067b82 */ /* 0x000ea20000000a00 */
[----:B0-----:R-:W-:-:S05]  /*00d0*/  IMAD R13, R0, UR6, R13 ;  /* 0x00000006000d7c24 */ /* 0x001fca000f8e020d */
[C---:B------:R-:W-:Y:S01]  /*00e0*/  ISETP.NE.AND P0, PT, R13.reuse, RZ, PT ;  /* 0x000000ff0d00720c */ /* 0x040fe20003f05270 */
[----:B--2---:R-:W-:-:S05]  /*00f0*/  IMAD.WIDE R6, R13, 0x30, R6 ;  /* 0x000000300d067825 */ /* 0x004fca00078e0206 */
[----:B-1----:R0:W-:Y:S04]  /*0100*/  STG.E.64 desc[UR4][R6.64], R2 ;  /* 0x0000000206007986 */ /* 0x0021e8000c101b04 */
[----:B------:R0:W-:Y:S04]  /*0110*/  STG.E.64 desc[UR4][R6.64+0x8], R4 ;  /* 0x0000080406007986 */ /* 0x0001e8000c101b04 */
[----:B------:R0:W-:Y:S01]  /*0120*/  STG.E.64 desc[UR4][R6.64+0x10], R8 ;  /* 0x0000100806007986 */ /* 0x0001e2000c101b04 */
[----:B------:R-:W-:Y:S05]  /*0130*/  @!P0 BRA `(.L_x_4) ;  /* 0x0000000c00408947 */ /* 0x000fea0003800000 */
[----:B------:R-:W-:Y:S01]  /*0140*/  SHF.R.S32.HI R0, RZ, 0x1f, R13 ;  /* 0x0000001fff007819 */ /* 0x000fe2000001140d */
[----:B------:R-:W-:-:S07]  /*0150*/  IMAD.MOV.U32 R12, RZ, RZ, RZ ;  /* 0x000000ffff0c7224 */ /* 0x000fce00078e00ff */
.L_x_10:
[----:B0-----:R-:W-:Y:S01]  /*0160*/  LOP3.LUT R2, R13, 0x3, RZ, 0xc0, !PT ;  /* 0x000000030d027812 */ /* 0x001fe200078ec0ff */
[----:B------:R-:W-:Y:S03]  /*0170*/  BSSY.RECONVERGENT B1, `(.L_x_5) ;  /* 0x00000c6000017945 */ /* 0x000fe60003800200 */
[----:B------:R-:W-:-:S04]  /*0180*/  ISETP.NE.U32.AND P0, PT, R2, RZ, PT ;  /* 0x000000ff0200720c */ /* 0x000fc80003f05070 */
[----:B------:R-:W-:-:S13]  /*0190*/  ISETP.NE.AND.EX P0, PT, RZ, RZ, PT, P0 ;  /* 0x000000ffff00720c */ /* 0x000fda0003f05300 */
[----:B------:R-:W-:Y:S05]  /*01a0*/  @!P0 BRA `(.L_x_6) ;  /* 0x0000000c00088947 */ /* 0x000fea0003800000 */
[----:B------:R-:W0:Y:S01]  /*01b0*/  LDC.64 R8, c[0x4][RZ] ;  /* 0x01000000ff087b82 */ /* 0x000e220000000a00 */
[----:B------:R-:W-:Y:S02]  /*01c0*/  IMAD.MOV.U32 R14, RZ, RZ, RZ ;  /* 0x000000ffff0e7224 */ /* 0x000fe400078e00ff */
[----:B0-----:R-:W-:-:S07]  /*01d0*/  IMAD.WIDE.U32 R8, R12, 0xc80, R8 ;  /* 0x00000c800c087825 */ /* 0x001fce00078e0008 */
.L_x_9:
[----:B0-----:R-:W-:Y:S01]  /*01e0*/  IMAD.MOV.U32 R15, RZ, RZ, RZ ;  /* 0x000000ffff0f7224 */ /* 0x001fe200078e00ff */
[----:B------:R-:W-:Y:S01]  /*01f0*/  CS2R R2, SRZ ;  /* 0x0000000000027805 */ /* 0x000fe2000001ff00 */
[----:B------:R-:W-:Y:S01]  /*0200*/  IMAD.MOV.U32 R17, RZ, RZ, RZ ;  /* 0x000000ffff117224 */ /* 0x000fe200078e00ff */
[----:B------:R-:W-:-:S07]  /*0210*/  CS2R R4, SRZ ;  /* 0x0000000000047805 */ /* 0x000fce000001ff00 */
.L_x_8:
[----:B------:R-:W-:-:S05]  /*0220*/  IMAD.WIDE.U32 R10, R17, 0x4, R6 ;  /* 0x00000004110a7825 */ /* 0x000fca00078e0006 */
[----:B------:R0:W5:Y:S01]  /*0230*/  LDG.E R16, desc[UR4][R10.64+0x4] ;  /* 0x000004040a107981 */ /* 0x000162000c1e1900 */
[----:B------:R-:W-:-:S07]  /*0240*/  IMAD.MOV.U32 R19, RZ, RZ, RZ ;  /* 0x000000ffff137224 */ /* 0x000fce00078e00ff */
.L_x_7:
[----:B-----5:R-:W-:Y:S01]  /*0250*/  SHF.R.U32.HI R24, RZ, R19, R16 ;  /* 0x00000013ff187219 */ /* 0x020fe20000011610 */
[----:B0-----:R-:W-:-:S03]  /*0260*/  IMAD.SHL.U32 R10, R17, 0x20, RZ ;  /* 0x00000020110a7824 */ /* 0x001fc600078e00ff */
[----:B------:R-:W-:Y:S01]  /*0270*/  LOP3.LUT R11, R24, 0x1, RZ, 0xc0, !PT ;  /* 0x00000001180b7812 */ /* 0x000fe200078ec0ff */
[----:B------:R-:W-:-:S03]  /*0280*/  IMAD.IADD R10, R10, 0x1, R19 ;  /* 0x000000010a0a7824 */ /* 0x000fc600078e0213 */
[----:B------:R-:W-:Y:S01]  /*0290*/  ISETP.NE.U32.AND P0, PT, R11, 0x1, PT ;  /* 0x000000010b00780c */ /* 0x000fe20003f05070 */
[----:B------:R-:W-:-:S03]  /*02a0*/  IMAD R11, R10, 0x5, RZ ;  /* 0x000000050a0b7824 */ /* 0x000fc600078e02ff */
[----:B------:R-:W-:Y:S01]  /*02b0*/  R2P PR, R24, 0x7e ;  /* 0x0000007e18007804 */ /* 0x000fe20000000000 */
[----:B------:R-:W-:-:S08]  /*02c0*/  IMAD.WIDE.U32 R10, R11, 0x4, R8 ;  /* 0x000000040b0a7825 */ /* 0x000fd000078e0008 */
[----:B------:R-:W2:Y:S04]  /*02d0*/  @!P0 LDG.E R18, desc[UR4][R10.64] ;  /* 0x000000040a128981 */ /* 0x000ea8000c1e1900 */
[----:B------:R-:W3:Y:S04]  /*02e0*/  @!P0 LDG.E R20, desc[UR4][R10.64+0x10] ;  /* 0x000010040a148981 */ /* 0x000ee8000c1e1900 */
[----:B------:R-:W4:Y:S04]  /*02f0*/  @P1 LDG.E R22, desc[UR4][R10.64+0x14] ;  /* 0x000014040a161981 */ /* 0x000f28000c1e1900 */
[----:B------:R-:W4:Y:S04]  /*0300*/  @P2 LDG.E R26, desc[UR4][R10.64+0x28] ;  /* 0x000028040a1a2981 */ /* 0x000f28000c1e1900 */
[----:B------:R-:W4:Y:S04]  /*0310*/  @!P0 LDG.E R21, desc[UR4][R10.64+0x4] ;  /* 0x000004040a158981 */ /* 0x000f28000c1e1900 */
[----:B------:R-:W4:Y:S04]  /*0320*/  @!P0 LDG.E R23, desc[UR4][R10.64+0xc] ;  /* 0x00000c040a178981 */ /* 0x000f28000c1e1900 */
[----:B------:R-:W4:Y:S04]  /*0330*/  @P1 LDG.E R25, desc[UR4][R10.64+0x18] ;  /* 0x000018040a191981 */ /* 0x000f28000c1e1900 */
[----:B------:R-:W4:Y:S04]  /*0340*/  @P3 LDG.E R28, desc[UR4][R10.64+0x3c] ;  /* 0x00003c040a1c3981 */ /* 0x000f28000c1e1900 */
[----:B------:R-:W4:Y:S01]  /*0350*/  @P6 LDG.E R27, desc[UR4][R10.64+0x7c] ;  /* 0x00007c040a1b6981 */ /* 0x000f22000c1e1900 */
[----:B--2---:R-:W-:-:S03]  /*0360*/  @!P0 LOP3.LUT R15, R15, R18, RZ, 0x3c, !PT ;  /* 0x000000120f0f8212 */ /* 0x004fc600078e3cff */
[----:B------:R-:W2:Y:S01]  /*0370*/  @!P0 LDG.E R18, desc[UR4][R10.64+0x8] ;  /* 0x000008040a128981 */ /* 0x000ea2000c1e1900 */
[----:B---3--:R-:W-:-:S03]  /*0380*/  @!P0 LOP3.LUT R3, R3, R20, RZ, 0x3c, !PT ;  /* 0x0000001403038212 */ /* 0x008fc600078e3cff */
[----:B------:R-:W3:Y:S01]  /*0390*/  @P1 LDG.E R20, desc[UR4][R10.64+0x24] ;  /* 0x000024040a141981 */ /* 0x000ee2000c1e1900 */
[----:B----4-:R-:W-:-:S03]  /*03a0*/  @P1 LOP3.LUT R15, R15, R22, RZ, 0x3c, !PT ;  /* 0x000000160f0f1212 */ /* 0x010fc600078e3cff */
[----:B------:R-:W4:Y:S01]  /*03b0*/  @P2 LDG.E R22, desc[UR4][R10.64+0x38] ;  /* 0x000038040a162981 */ /* 0x000f22000c1e1900 */
[----:B------:R-:W-:-:S03]  /*03c0*/  @P2 LOP3.LUT R15, R15, R26, RZ, 0x3c, !PT ;  /* 0x0000001a0f0f2212 */ /* 0x000fc600078e3cff */
[----:B------:R-:W4:Y:S01]  /*03d0*/  @P4 LDG.E R26, desc[UR4][R10.64+0x50] ;  /* 0x000050040a1a4981 */ /* 0x000f22000c1e1900 */
[----:B------:R-:W-:-:S03]  /*03e0*/  @!P0 LOP3.LUT R4, R4, R21, RZ, 0x3c, !PT ;  /* 0x0000001504048212 */ /* 0x000fc600078e3cff */
[----:B------:R-:W4:Y:S01]  /*03f0*/  @P1 LDG.E R21, desc[UR4][R10.64+0x20] ;  /* 0x000020040a151981 */ /* 0x000f22000c1e1900 */
[----:B------:R-:W-:-:S03]  /*0400*/  @!P0 LOP3.LUT R2, R2, R23, RZ, 0x3c, !PT ;  /* 0x0000001702028212 */ /* 0x000fc600078e3cff */
[----:B------:R-:W4:Y:S01]  /*0410*/  @P2 LDG.E R23, desc[UR4][R10.64+0x2c] ;  /* 0x00002c040a172981 */ /* 0x000f22000c1e1900 */
[----:B------:R-:W-:-:S03]  /*0420*/  @P1 LOP3.LUT R4, R4, R25, RZ, 0x3c, !PT ;  /* 0x0000001904041212 */ /* 0x000fc600078e3cff */
[----:B------:R-:W4:Y:S01]  /*0430*/  @P2 LDG.E R25, desc[UR4][R10.64+0x34] ;  /* 0x000034040a192981 */ /* 0x000f22000c1e1900 */
[----:B--2---:R-:W-:-:S03]  /*0440*/  @!P0 LOP3.LUT R5, R5, R18, RZ, 0x3c, !PT ;  /* 0x0000001205058212 */ /* 0x004fc600078e3cff */
[----:B------:R-:W2:Y:S01]  /*0450*/  @P1 LDG.E R18, desc[UR4][R10.64+0x1c] ;  /* 0x00001c040a121981 */ /* 0x000ea2000c1e1900 */
[----:B---3--:R-:W-:-:S03]  /*0460*/  @P1 LOP3.LUT R3, R3, R20, RZ, 0x3c, !PT ;  /* 0x0000001403031212 */ /* 0x008fc600078e3cff */
[----:B------:R-:W3:Y:S01]  /*0470*/  @P2 LDG.E R20, desc[UR4][R10.64+0x30] ;  /* 0x000030040a142981 */ /* 0x000ee2000c1e1900 */
[----:B----4-:R-:W-:-:S03]  /*0480*/  @P2 LOP3.LUT R3, R3, R22, RZ, 0x3c, !PT ;  /* 0x0000001603032212 */ /* 0x010fc600078e3cff */
[----:B------:R-:W4:Y:S01]  /*0490*/  @P3 LDG.E R22, desc[UR4][R10.64+0x4c] ;  /* 0x00004c040a163981 */ /* 0x000f22000c1e1900 */
[----:B------:R-:W-:-:S04]  /*04a0*/  @P3 LOP3.LUT R15, R15, R28, RZ, 0x3c, !PT ;  /* 0x0000001c0f0f3212 */ /* 0x000fc800078e3cff */
[----:B------:R-:W-:Y:S02]  /*04b0*/  @P4 LOP3.LUT R15, R15, R26, RZ, 0x3c, !PT ;  /* 0x0000001a0f0f4212 */ /* 0x000fe400078e3cff */
[----:B------:R-:W-:Y:S01]  /*04c0*/  @P1 LOP3.LUT R2, R2, R21, RZ, 0x3c, !PT ;  /* 0x0000001502021212 */ /* 0x000fe200078e3cff */
[----:B------:R-:W4:Y:S04]  /*04d0*/  @P5 LDG.E R26, desc[UR4][R10.64+0x64] ;  /* 0x000064040a1a5981 */ /* 0x000f28000c1e1900 */
[----:B------:R-:W4:Y:S01]  /*04e0*/  @P3 LDG.E R21, desc[UR4][R10.64+0x40] ;  /* 0x000040040a153981 */ /* 0x000f22000c1e1900 */
[----:B------:R-:W-:Y:S02]  /*04f0*/  @P2 LOP3.LUT R4, R4, R23, RZ, 0x3c, !PT ;  /* 0x0000001704042212 */ /* 0x000fe400078e3cff */
[----:B------:R-:W-:Y:S01]  /*0500*/  @P2 LOP3.LUT R2, R2, R25, RZ, 0x3c, !PT ;  /* 0x0000001902022212 */ /* 0x000fe200078e3cff */
[----:B------:R-:W4:Y:S04]  /*0510*/  @P3 LDG.E R23, desc[UR4][R10.64+0x48] ;  /* 0x000048040a173981 */ /* 0x000f28000c1e1900 */
[----:B------:R-:W4:Y:S01]  /*0520*/  @P4 LDG.E R25, desc[UR4][R10.64+0x54] ;  /* 0x000054040a194981 */ /* 0x000f22000c1e1900 */
[----:B--2---:R-:W-:-:S03]  /*0530*/  @P1 LOP3.LUT R5, R5, R18, RZ, 0x3c, !PT ;  /* 0x0000001205051212 */ /* 0x004fc600078e3cff */
[----:B------:R-:W2:Y:S01]  /*0540*/  @P3 LDG.E R18, desc[UR4][R10.64+0x44] ;  /* 0x000044040a123981 */ /* 0x000ea2000c1e1900 */
[----:B---3--:R-:W-:-:S03]  /*0550*/  @P2 LOP3.LUT R5, R5, R20, RZ, 0x3c, !PT ;  /* 0x0000001405052212 */ /* 0x008fc600078e3cff */
[----:B------:R-:W3:Y:S01]  /*0560*/  @P4 LDG.E R20, desc[UR4][R10.64+0x58] ;  /* 0x000058040a144981 */ /* 0x000ee2000c1e1900 */
[----:B----4-:R-:W-:-:S03]  /*0570*/  @P3 LOP3.LUT R3, R3, R22, RZ, 0x3c, !PT ;  /* 0x0000001603033212 */ /* 0x010fc600078e3cff */
[----:B------:R-:W4:Y:S01]  /*0580*/  @P4 LDG.E R22, desc[UR4][R10.64+0x60] ;  /* 0x000060040a164981 */ /* 0x000f22000c1e1900 */
[----:B------:R-:W-:Y:S02]  /*0590*/  LOP3.LUT P0, RZ, R24, 0x80, RZ, 0xc0, !PT ;  /* 0x0000008018ff7812 */ /* 0x000fe4000780c0ff */
[----:B------:R-:W-:Y:S02]  /*05a0*/  @P5 LOP3.LUT R15, R15, R26, RZ, 0x3c, !PT ;  /* 0x0000001a0f0f5212 */ /* 0x000fe400078e3cff */
[----:B------:R-:W4:Y:S01]  /*05b0*/  @P6 LDG.E R26, desc[UR4][R10.64+0x78] ;  /* 0x000078040a1a6981 */ /* 0x000f22000c1e1900 */
[----:B------:R-:W-:-:S03]  /*05c0*/  @P3 LOP3.LUT R4, R4, R21, RZ, 0x3c, !PT ;  /* 0x0000001504043212 */ /* 0x000fc600078e3cff */
[----:B------:R-:W4:Y:S01]  /*05d0*/  @P4 LDG.E R21, desc[UR4][R10.64+0x5c] ;  /* 0x00005c040a154981 */ /* 0x000f22000c1e1900 */
[----:B------:R-:W-:-:S03]  /*05e0*/  @P3 LOP3.LUT R2, R2, R23, RZ, 0x3c, !PT ;  /* 0x0000001702023212 */ /* 0x000fc600078e3cff */
[----:B------:R-:W4:Y:S01]  /*05f0*/  @P5 LDG.E R23, desc[UR4][R10.64+0x68] ;  /* 0x000068040a175981 */ /* 0x000f22000c1e1900 */
[----:B------:R-:W-:-:S03]  /*0600*/  @P4 LOP3.LUT R4, R4, R25, RZ, 0x3c, !PT ;  /* 0x0000001904044212 */ /* 0x000fc600078e3cff */
[----:B------:R-:W4:Y:S01]  /*0610*/  @P5 LDG.E R25, desc[UR4][R10.64+0x70] ;  /* 0x000070040a195981 */ /* 0x000f22000c1e1900 */
[----:B--2---:R-:W-:-:S03]  /*0620*/  @P3 LOP3.LUT R5, R5, R18, RZ, 0x3c, !PT ;  /* 0x0000001205053212 */ /* 0x004fc600078e3cff */
[----:B------:R-:W2:Y:S01]  /*0630*/  @P5 LDG.E R18, desc[UR4][R10.64+0x6c] ;  /* 0x00006c040a125981 */ /* 0x000ea2000c1e1900 */
[----:B---3--:R-:W-:-:S03]  /*0640*/  @P4 LOP3.LUT R5, R5, R20, RZ, 0x3c, !PT ;  /* 0x0000001405054212 */ /* 0x008fc600078e3cff */
[----:B------:R-:W3:Y:S01]  /*0650*/  @P5 LDG.E R20, desc[UR4][R10.64+0x74] ;  /* 0x000074040a145981 */ /* 0x000ee2000c1e1900 */
[----:B----4-:R-:W-:-:S03]  /*0660*/  @P4 LOP3.LUT R3, R3, R22, RZ, 0x3c, !PT ;  /* 0x0000001603034212 */ /* 0x010fc600078e3cff */
[----:B------:R-:W4:Y:S01]  /*0670*/  @P0 LDG.E R22, desc[UR4][R10.64+0x8c] ;  /* 0x00008c040a160981 */ /* 0x000f22000c1e1900 */
[----:B------:R-:W-:-:S03]  /*0680*/  @P6 LOP3.LUT R15, R15, R26, RZ, 0x3c, !PT ;  /* 0x0000001a0f0f6212 */ /* 0x000fc600078e3cff */
        /* <DEDUP_REMOVED lines=13> */
[----:B------:R-:W-:Y:S02]  /*0760*/  @P6 LOP3.LUT R4, R4, R27, RZ, 0x3c, !PT ;  /* 0x0000001b04046212 */ /* 0x000fe400078e3cff */
[----:B------:R-:W-:Y:S02]  /*0770*/  @P6 LOP3.LUT R2, R2, R21, RZ, 0x3c, !PT ;  /* 0x0000001502026212 */ /* 0x000fe400078e3cff */
[----:B------:R-:W-:Y:S02]  /*0780*/  @P0 LOP3.LUT R4, R4, R23, RZ, 0x3c, !PT ;  /* 0x0000001704040212 */ /* 0x000fe400078e3cff */
[----:B------:R-:W-:Y:S02]  /*0790*/  @P0 LOP3.LUT R2, R2, R25, RZ, 0x3c, !PT ;  /* 0x0000001902020212 */ /* 0x000fe400078e3cff */
[----:B--2---:R-:W-:Y:S02]  /*07a0*/  @P6 LOP3.LUT R5, R5, R18, RZ, 0x3c, !PT ;  /* 0x0000001205056212 */ /* 0x004fe400078e3cff */
[----:B---3--:R-:W-:-:S02]  /*07b0*/  @P6 LOP3.LUT R3, R3, R20, RZ, 0x3c, !PT ;  /* 0x0000001403036212 */ /* 0x008fc400078e3cff */
[----:B----4-:R-:W-:Y:S02]  /*07c0*/  @P0 LOP3.LUT R5, R5, R22, RZ, 0x3c, !PT ;  /* 0x0000001605050212 */ /* 0x010fe400078e3cff */
[----:B------:R-:W-:Y:S02]  /*07d0*/  @P0 LOP3.LUT R3, R3, R26, RZ, 0x3c, !PT ;  /* 0x0000001a03030212 */ /* 0x000fe400078e3cff */
[----:B------:R-:W-:-:S13]  /*07e0*/  R2P PR, R24.B1, 0x7f ;  /* 0x0000007f18007804 */ /* 0x000fda0000001000 */
[----:B------:R-:W2:Y:S04]  /*07f0*/  @P0 LDG.E R18, desc[UR4][R10.64+0xa0] ;  /* 0x0000a0040a120981 */ /* 0x000ea8000c1e1900 */
[----:B------:R-:W3:Y:S04]  /*0800*/  @P1 LDG.E R22, desc[UR4][R10.64+0xb4] ;  /* 0x0000b4040a161981 */ /* 0x000ee8000c1e1900 */
[----:B------:R-:W4:Y:S04]  /*0810*/  @P2 LDG.E R26, desc[UR4][R10.64+0xc8] ;  /* 0x0000c8040a1a2981 */ /* 0x000f28000c1e1900 */
[----:B------:R-:W4:Y:S04]  /*0820*/  @P3 LDG.E R28, desc[UR4][R10.64+0xdc] ;  /* 0x0000dc040a1c3981 */ /* 0x000f28000c1e1900 */
[----:B------:R-:W4:Y:S04]  /*0830*/  @P0 LDG.E R23, desc[UR4][R10.64+0xa4] ;  /* 0x0000a4040a170981 */ /* 0x000f28000c1e1900 */
[----:B------:R-:W4:Y:S04]  /*0840*/  @P0 LDG.E R20, desc[UR4][R10.64+0xa8] ;  /* 0x0000a8040a140981 */ /* 0x000f28000c1e1900 */
[----:B------:R-:W4:Y:S04]  /*0850*/  @P4 LDG.E R25, desc[UR4][R10.64+0xf0] ;  /* 0x0000f0040a194981 */ /* 0x000f28000c1e1900 */
        /* <DEDUP_REMOVED lines=21> */
[----:B------:R-:W-:Y:S02]  /*09b0*/  LOP3.LUT P0, RZ, R24, 0x8000, RZ, 0xc0, !PT ;  /* 0x0000800018ff7812 */ /* 0x000fe4000780c0ff */
[----:B----4-:R-:W-:Y:S01]  /*09c0*/  @P5 LOP3.LUT R15, R15, R26, RZ, 0x3c, !PT ;  /* 0x0000001a0f0f5212 */ /* 0x010fe200078e3cff */
[----:B------:R-:W4:Y:S04]  /*09d0*/  @P3 LDG.E R24, desc[UR4][R10.64+0xe4] ;  /* 0x0000e4040a183981 */ /* 0x000f28000c1e1900 */
[----:B------:R-:W2:Y:S01]  /*09e0*/  @P6 LDG.E R26, desc[UR4][R10.64+0x118] ;  /* 0x000118040a1a6981 */ /* 0x000ea2000c1e1900 */
        /* <DEDUP_REMOVED lines=8> */
[----:B---3--:R-:W-:-:S03]  /*0a70*/  @P2 LOP3.LUT R3, R3, R22, RZ, 0x3c, !PT ;  /* 0x0000001603032212 */ /* 0x008fc600078e3cff */
[----:B------:R-:W3:Y:S01]  /*0a80*/  @P4 LDG.E R22, desc[UR4][R10.64+0x100] ;  /* 0x000100040a164981 */ /* 0x000ee2000c1e1900 */
[----:B--2---:R-:W-:-:S03]  /*0a90*/  @P6 LOP3.LUT R15, R15, R26, RZ, 0x3c, !PT ;  /* 0x0000001a0f0f6212 */ /* 0x004fc600078e3cff */
[----:B------:R-:W2:Y:S01]  /*0aa0*/  @P0 LDG.E R26, desc[UR4][R10.64+0x12c] ;  /* 0x00012c040a1a0981 */ /* 0x000ea2000c1e1900 */
[----:B----4-:R-:W-:-:S03]  /*0ab0*/  @P2 LOP3.LUT R2, R2, R23, RZ, 0x3c, !PT ;  /* 0x0000001702022212 */ /* 0x010fc600078e3cff */
[----:B------:R-:W4:Y:S01]  /*0ac0*/  @P4 LDG.E R23, desc[UR4][R10.64+0xfc] ;  /* 0x0000fc040a174981 */ /* 0x000f22000c1e1900 */
[----:B------:R-:W-:-:S03]  /*0ad0*/  @P2 LOP3.LUT R5, R5, R20, RZ, 0x3c, !PT ;  /* 0x0000001405052212 */ /* 0x000fc600078e3cff */
[----:B------:R-:W4:Y:S01]  /*0ae0*/  @P4 LDG.E R20, desc[UR4][R10.64+0xf8] ;  /* 0x0000f8040a144981 */ /* 0x000f22000c1e1900 */
[----:B------:R-:W-:Y:S02]  /*0af0*/  @P3 LOP3.LUT R2, R2, R27, RZ, 0x3c, !PT ;  /* 0x0000001b02023212 */ /* 0x000fe400078e3cff */
[----:B------:R-:W-:Y:S01]  /*0b00*/  @P3 LOP3.LUT R4, R4, R25, RZ, 0x3c, !PT ;  /* 0x0000001904043212 */ /* 0x000fe200078e3cff */
[----:B------:R-:W4:Y:S01]  /*0b10*/  @P5 LDG.E R27, desc[UR4][R10.64+0x110] ;  /* 0x000110040a1b5981 */ /* 0x000f22000c1e1900 */
[----:B------:R-:W-:-:S03]  /*0b20*/  @P3 LOP3.LUT R5, R5, R24, RZ, 0x3c, !PT ;  /* 0x0000001805053212 */ /* 0x000fc600078e3cff */
[----:B------:R-:W4:Y:S04]  /*0b30*/  @P5 LDG.E R25, desc[UR4][R10.64+0x108] ;  /* 0x000108040a195981 */ /* 0x000f28000c1e1900 */
        /* <DEDUP_REMOVED lines=19> */
[----:B------:R-:W-:-:S05]  /*0c70*/  VIADD R19, R19, 0x10 ;  /* 0x0000001013137836 */ /* 0x000fca0000000000 */
[----:B------:R-:W-:Y:S02]  /*0c80*/  ISETP.NE.AND P1, PT, R19, 0x20, PT ;  /* 0x000000201300780c */ /* 0x000fe40003f25270 */
[----:B------:R-:W-:Y:S02]  /*0c90*/  @P5 LOP3.LUT R3, R3, R18, RZ, 0x3c, !PT ;  /* 0x0000001203035212 */ /* 0x000fe400078e3cff */
[----:B------:R-:W-:Y:S02]  /*0ca0*/  @P6 LOP3.LUT R4, R4, R21, RZ, 0x3c, !PT ;  /* 0x0000001504046212 */ /* 0x000fe400078e3cff */
[----:B---3--:R-:W-:-:S04]  /*0cb0*/  @P6 LOP3.LUT R3, R3, R22, RZ, 0x3c, !PT ;  /* 0x0000001603036212 */ /* 0x008fc800078e3cff */
[----:B--2---:R-:W-:Y:S02]  /*0cc0*/  @P0 LOP3.LUT R3, R3, R26, RZ, 0x3c, !PT ;  /* 0x0000001a03030212 */ /* 0x004fe400078e3cff */
[----:B----4-:R-:W-:Y:S02]  /*0cd0*/  @P6 LOP3.LUT R2, R2, R23, RZ, 0x3c, !PT ;  /* 0x0000001702026212 */ /* 0x010fe400078e3cff */
[----:B------:R-:W-:Y:S02]  /*0ce0*/  @P6 LOP3.LUT R5, R5, R20, RZ, 0x3c, !PT ;  /* 0x0000001405056212 */ /* 0x000fe400078e3cff */
[----:B------:R-:W-:Y:S02]  /*0cf0*/  @P0 LOP3.LUT R2, R2, R27, RZ, 0x3c, !PT ;  /* 0x0000001b02020212 */ /* 0x000fe400078e3cff */
[----:B------:R-:W-:Y:S02]  /*0d00*/  @P0 LOP3.LUT R4, R4, R25, RZ, 0x3c, !PT ;  /* 0x0000001904040212 */ /* 0x000fe400078e3cff */
[----:B------:R-:W-:Y:S01]  /*0d10*/  @P0 LOP3.LUT R5, R5, R24, RZ, 0x3c, !PT ;  /* 0x0000001805050212 */ /* 0x000fe200078e3cff */
[----:B------:R-:W-:Y:S06]  /*0d20*/  @P1 BRA `(.L_x_7) ;  /* 0xfffffff400481947 */ /* 0x000fec000383ffff */
[----:B------:R-:W-:-:S05]  /*0d30*/  VIADD R17, R17, 0x1 ;  /* 0x0000000111117836 */ /* 0x000fca0000000000 */
[----:B------:R-:W-:-:S13]  /*0d40*/  ISETP.NE.AND P0, PT, R17, 0x5, PT ;  /* 0x000000051100780c */ /* 0x000fda0003f05270 */
[----:B------:R-:W-:Y:S05]  /*0d50*/  @P0 BRA `(.L_x_8) ;  /* 0xfffffff400300947 */ /* 0x000fea000383ffff */
[----:B------:R0:W-:Y:S01]  /*0d60*/  STG.E.64 desc[UR4][R6.64+0x8], R4 ;  /* 0x0000080406007986 */ /* 0x0001e2000c101b04 */
[----:B------:R-:W-:Y:S01]  /*0d70*/  VIADD R14, R14, 0x1 ;  /* 0x000000010e0e7836 */ /* 0x000fe20000000000 */
[----:B------:R-:W-:Y:S02]  /*0d80*/  LOP3.LUT R11, R13, 0x3, RZ, 0xc0, !PT ;  /* 0x000000030d0b7812 */ /* 0x000fe400078ec0ff */
[----:B------:R0:W-:Y:S02]  /*0d90*/  STG.E.64 desc[UR4][R6.64+0x10], R2 ;  /* 0x0000100206007986 */ /* 0x0001e4000c101b04 */
[----:B------:R-:W-:Y:S02]  /*0da0*/  ISETP.GE.U32.AND P0, PT, R14, R11, PT ;  /* 0x0000000b0e00720c */ /* 0x000fe40003f06070 */
[----:B------:R0:W-:Y:S11]  /*0db0*/  STG.E desc[UR4][R6.64+0x4], R15 ;  /* 0x0000040f06007986 */ /* 0x0001f6000c101904 */
[----:B------:R-:W-:Y:S05]  /*0dc0*/  @!P0 BRA `(.L_x_9) ;  /* 0xfffffff400048947 */ /* 0x000fea000383ffff */
.L_x_6:
[----:B------:R-:W-:Y:S05]  /*0dd0*/  BSYNC.RECONVERGENT B1 ;  /* 0x0000000000017941 */ /* 0x000fea0003800200 */
.L_x_5:
[C---:B------:R-:W-:Y:S01]  /*0de0*/  ISETP.GT.U32.AND P0, PT, R13.reuse, 0x3, PT ;  /* 0x000000030d00780c */ /* 0x040fe20003f04070 */
[----:B------:R-:W-:Y:S01]  /*0df0*/  VIADD R12, R12, 0x1 ;  /* 0x000000010c0c7836 */ /* 0x000fe20000000000 */
[--C-:B------:R-:W-:Y:S02]  /*0e00*/  SHF.R.U64 R13, R13, 0x2, R0.reuse ;  /* 0x000000020d0d7819 */ /* 0x100fe40000001200 */
[----:B------:R-:W-:Y:S02]  /*0e10*/  ISETP.GT.U32.AND.EX P0, PT, R0, RZ, PT, P0 ;  /* 0x000000ff0000720c */ /* 0x000fe40003f04100 */
[----:B------:R-:W-:-:S11]  /*0e20*/  SHF.R.U32.HI R0, RZ, 0x2, R0 ;  /* 0x00000002ff007819 */ /* 0x000fd60000011600 */
[----:B------:R-:W-:Y:S05]  /*0e30*/  @P0 BRA `(.L_x_10) ;  /* 0xfffffff000c80947 */ /* 0x000fea000383ffff */
.L_x_4:
[----:B------:R-:W-:Y:S05]  /*0e40*/  BSYNC.RECONVERGENT B0 ;  /* 0x0000000000007941 */ /* 0x000fea0003800200 */
.L_x_3:
[----:B------:R-:W-:Y:S04]  /*0e50*/  STG.E.64 desc[UR4][R6.64+0x18], RZ ;  /* 0x000018ff06007986 */ /* 0x000fe8000c101b04 */
[----:B------:R-:W-:Y:S04]  /*0e60*/  STG.E desc[UR4][R6.64+0x20], RZ ;  /* 0x000020ff06007986 */ /* 0x000fe8000c101904 */
[----:B------:R-:W-:Y:S01]  /*0e70*/  STG.E.64 desc[UR4][R6.64+0x28], RZ ;  /* 0x000028ff06007986 */ /* 0x000fe2000c101b04 */
[----:B------:R-:W-:Y:S05]  /*0e80*/  EXIT ;  /* 0x000000000000794d */ /* 0x000fea0003800000 */
.L_x_11:
        /* <DEDUP_REMOVED lines=15> */
.L_x_15:


//--------------------- .nv.global.init           --------------------------
	.section	.nv.global.init,"aw",@progbits
	.align	4
.nv.global.init:
	.type		mrg32k3aM1SubSeq,@object
	.size		mrg32k3aM1SubSeq,(mrg32k3aM2SubSeq - mrg32k3aM1SubSeq)
mrg32k3aM1SubSeq:
        /*0000*/ 	.byte	0x0b, 0xcc, 0xee, 0x04, 0x73, 0x29, 0x8b, 0x6f, 0xf6, 0x53, 0x03, 0xf6, 0x23, 0xf6, 0xea, 0xda
        /* <DEDUP_REMOVED lines=125> */
	.type		mrg32k3aM2SubSeq,@object
	.size		mrg32k3aM2SubSeq,(mrg32k3aM1 - mrg32k3aM2SubSeq)
mrg32k3aM2SubSeq:
        /* <DEDUP_REMOVED lines=126> */
	.type		mrg32k3aM1,@object
	.size		mrg32k3aM1,(mrg32k3aM1Seq - mrg32k3aM1)
mrg32k3aM1:
        /* <DEDUP_REMOVED lines=144> */
	.type		mrg32k3aM1Seq,@object
	.size		mrg32k3aM1Seq,(mrg32k3aM2 - mrg32k3aM1Seq)
mrg32k3aM1Seq:
        /* <DEDUP_REMOVED lines=144> */
	.type		mrg32k3aM2,@object
	.size		mrg32k3aM2,(mrg32k3aM2Seq - mrg32k3aM2)
mrg32k3aM2:
        /* <DEDUP_REMOVED lines=144> */
	.type		mrg32k3aM2Seq,@object
	.size		mrg32k3aM2Seq,(precalc_xorwow_matrix - mrg32k3aM2Seq)
mrg32k3aM2Seq:
        /* <DEDUP_REMOVED lines=144> */
	.type		precalc_xorwow_matrix,@object
	.size		precalc_xorwow_matrix,(precalc_xorwow_offset_matrix - precalc_xorwow_matrix)
precalc_xorwow_matrix:
        /* <DEDUP_REMOVED lines=6400> */
	.type		precalc_xorwow_offset_matrix,@object
	.size		precalc_xorwow_offset_matrix,(.L_1 - precalc_xorwow_offset_matrix)
precalc_xorwow_offset_matrix:
        /* <DEDUP_REMOVED lines=6400> */
.L_1:


//--------------------- .nv.shared.reserved.0     --------------------------
	.section	.nv.shared.reserved.0,"aw",@nobits
	.weak		__nv_reservedSMEM_offset_0_alias
	.size		__nv_reservedSMEM_offset_0_alias, 0, 64
	.other		__nv_reservedSMEM_offset_0_alias,@"STO_CUDA_RESERVED_SHARED STV_DEFAULT"
__nv_reservedSMEM_offset_0_alias:
	.zero		0
	.zero		64


//--------------------- .nv.constant0._Z13genera_randomP17curandStateXORWOWPf --------------------------
	.section	.nv.constant0._Z13genera_randomP17curandStateXORWOWPf,"a",@progbits
	.sectionflags	@""
	.align	4
.nv.constant0._Z13genera_randomP17curandStateXORWOWPf:
	.zero		912


//--------------------- .nv.constant0._Z10dyn_kernelPjPf --------------------------
	.section	.nv.constant0._Z10dyn_kernelPjPf,"a",@progbits
	.sectionflags	@""
	.align	4
.nv.constant0._Z10dyn_kernelPjPf:
	.zero		912


//--------------------- .nv.constant0._Z14fissa_lo_statoPj --------------------------
	.section	.nv.constant0._Z14fissa_lo_statoPj,"a",@progbits
	.sectionflags	@""
	.align	4
.nv.constant0._Z14fissa_lo_statoPj:
	.zero		904


//--------------------- .nv.constant0._Z19setup_random_kernelP17curandStateXORWOW --------------------------
	.section	.nv.constant0._Z19setup_random_kernelP17curandStateXORWOW,"a",@progbits
	.sectionflags	@""
	.align	4
.nv.constant0._Z19setup_random_kernelP17curandStateXORWOW:
	.zero		904


//--------------------- SYMBOLS --------------------------

	.type		.nv.reservedSmem.offset0,@object
	.size		.nv.reservedSmem.offset0,0x4
